	.headerflags	@"EF_CUDA_TEXMODE_UNIFIED EF_CUDA_64BIT_ADDRESS EF_CUDA_ACCELERATORS EF_CUDA_SM90 EF_CUDA_VIRTUAL_SM(EF_CUDA_SM90)"
	.elftype	@"ET_EXEC"


//--------------------- .nv.info                  --------------------------
	.section	.nv.info,"",@"SHT_CUDA_INFO"
	.align	4


	//----- nvinfo : EIATTR_REGCOUNT
	.align		4
        /*0000*/ 	.byte	0x04, 0x2f
        /*0002*/ 	.short	(.L_1 - .L_0)
	.align		4
.L_0:
        /*0004*/ 	.word	index@(triton_poi_fused_max_pool2d_with_indices_9)
        /*0008*/ 	.word	0x0000001a


	//----- nvinfo : EIATTR_MIN_STACK_SIZE
	.align		4
.L_1:
        /*000c*/ 	.byte	0x04, 0x12
        /*000e*/ 	.short	(.L_3 - .L_2)
	.align		4
.L_2:
        /*0010*/ 	.word	index@(triton_poi_fused_max_pool2d_with_indices_9)
        /*0014*/ 	.word	0x00000000


	//----- nvinfo : EIATTR_FRAME_SIZE
	.align		4
.L_3:
        /*0018*/ 	.byte	0x04, 0x11
        /*001a*/ 	.short	(.L_5 - .L_4)
	.align		4
.L_4:
        /*001c*/ 	.word	index@(triton_poi_fused_max_pool2d_with_indices_9)
        /*0020*/ 	.word	0x00000000


	//----- nvinfo : EIATTR_MIN_STACK_SIZE
	.align		4
.L_5:
        /*0024*/ 	.byte	0x04, 0x12
        /*0026*/ 	.short	(.L_7 - .L_6)
	.align		4
.L_6:
        /*0028*/ 	.word	index@(triton_poi_fused_max_pool2d_with_indices_9)
        /*002c*/ 	.word	0x00000000
.L_7:


//--------------------- .nv.info.triton_poi_fused_max_pool2d_with_indices_9 --------------------------
	.section	.nv.info.triton_poi_fused_max_pool2d_with_indices_9,"",@"SHT_CUDA_INFO"
	.sectionflags	@""
	.align	4


	//----- nvinfo : EIATTR_CUDA_API_VERSION
	.align		4
        /*0000*/ 	.byte	0x04, 0x37
        /*0002*/ 	.short	(.L_9 - .L_8)
.L_8:
        /*0004*/ 	.word	0x0000007c


	//----- nvinfo : EIATTR_KPARAM_INFO
	.align		4
.L_9:
        /*0008*/ 	.byte	0x04, 0x17
        /*000a*/ 	.short	(.L_11 - .L_10)
.L_10:
        /*000c*/ 	.word	0x00000000
        /*0010*/ 	.short	0x0003
        /*0012*/ 	.short	0x0018
        /*0014*/ 	.byte	0x00, 0xf0, 0x11, 0x00


	//----- nvinfo : EIATTR_KPARAM_INFO
	.align		4
.L_11:
        /*0018*/ 	.byte	0x04, 0x17
        /*001a*/ 	.short	(.L_13 - .L_12)
.L_12:
        /*001c*/ 	.word	0x00000000
        /*0020*/ 	.short	0x0002
        /*0022*/ 	.short	0x0010
        /*0024*/ 	.byte	0x00, 0xf4, 0x21, 0x00


	//----- nvinfo : EIATTR_KPARAM_INFO
	.align		4
.L_13:
        /*0028*/ 	.byte	0x04, 0x17
        /*002a*/ 	.short	(.L_15 - .L_14)
.L_14:
        /*002c*/ 	.word	0x00000000
        /*0030*/ 	.short	0x0001
        /*0032*/ 	.short	0x0008
        /*0034*/ 	.byte	0x00, 0xf4, 0x21, 0x00


	//----- nvinfo : EIATTR_KPARAM_INFO
	.align		4
.L_15:
        /*0038*/ 	.byte	0x04, 0x17
        /*003a*/ 	.short	(.L_17 - .L_16)
.L_16:
        /*003c*/ 	.word	0x00000000
        /*0040*/ 	.short	0x0000
        /*0042*/ 	.short	0x0000
        /*0044*/ 	.byte	0x00, 0xf4, 0x21, 0x00


	//----- nvinfo : EIATTR_SPARSE_MMA_MASK
	.align		4
.L_17:
        /*0048*/ 	.byte	0x03, 0x50
        /*004a*/ 	.short	0x0000


	//----- nvinfo : EIATTR_MAXREG_COUNT
	.align		4
        /*004c*/ 	.byte	0x03, 0x1b
        /*004e*/ 	.short	0x00ff


	//----- nvinfo : EIATTR_EXIT_INSTR_OFFSETS
	.align		4
        /*0050*/ 	.byte	0x04, 0x1c
        /*0052*/ 	.short	(.L_19 - .L_18)


	//   ....[0]....
.L_18:
        /*0054*/ 	.word	0x00000930


	//   ....[1]....
        /*0058*/ 	.word	0x00000950


	//----- nvinfo : EIATTR_REQNTID
	.align		4
.L_19:
        /*005c*/ 	.byte	0x04, 0x10
        /*005e*/ 	.short	(.L_21 - .L_20)
.L_20:
        /*0060*/ 	.word	0x00000080
        /*0064*/ 	.word	0x00000001
        /*0068*/ 	.word	0x00000001


	//----- nvinfo : EIATTR_CBANK_PARAM_SIZE
	.align		4
.L_21:
        /*006c*/ 	.byte	0x03, 0x19
        /*006e*/ 	.short	0x001c


	//----- nvinfo : EIATTR_PARAM_CBANK
	.align		4
        /*0070*/ 	.byte	0x04, 0x0a
        /*0072*/ 	.short	(.L_23 - .L_22)
	.align		4
.L_22:
        /*0074*/ 	.word	index@(.nv.constant0.triton_poi_fused_max_pool2d_with_indices_9)
        /*0078*/ 	.short	0x0210
        /*007a*/ 	.short	0x001c


	//----- nvinfo : EIATTR_SW_WAR
	.align		4
.L_23:
        /*007c*/ 	.byte	0x04, 0x36
        /*007e*/ 	.short	(.L_25 - .L_24)
.L_24:
        /*0080*/ 	.word	0x00000008
.L_25:


//--------------------- .nv.callgraph             --------------------------
	.section	.nv.callgraph,"",@"SHT_CUDA_CALLGRAPH"
	.align	4
	.sectionentsize	8
	.align		4
        /*0000*/ 	.word	0x00000000
	.align		4
        /*0004*/ 	.word	0xffffffff
	.align		4
        /*0008*/ 	.word	0x00000000
	.align		4
        /*000c*/ 	.word	0xfffffffe
	.align		4
        /*0010*/ 	.word	0x00000000
	.align		4
        /*0014*/ 	.word	0xfffffffd
	.align		4
        /*0018*/ 	.word	0x00000000
	.align		4
        /*001c*/ 	.word	0xfffffffc


//--------------------- .text.triton_poi_fused_max_pool2d_with_indices_9 --------------------------
	.section	.text.triton_poi_fused_max_pool2d_with_indices_9,"ax",@progbits
	.align	128
        .global         triton_poi_fused_max_pool2d_with_indices_9
        .type           triton_poi_fused_max_pool2d_with_indices_9,@function
        .size           triton_poi_fused_max_pool2d_with_indices_9,(.L_x_1 - triton_poi_fused_max_pool2d_with_indices_9)
        .other          triton_poi_fused_max_pool2d_with_indices_9,@"STO_CUDA_ENTRY STV_DEFAULT"
triton_poi_fused_max_pool2d_with_indices_9:
.text.triton_poi_fused_max_pool2d_with_indices_9:
[----:B------:R-:W0:Y:S02]  /*0000*/  LDC R1, c[0x0][0x28] ;  /* 0x00000a00ff017b82 */ /* 0x000e240000000800 */
[----:B------:R-:W1:Y:S01]  /*0010*/  S2R R0, SR_TID.X ;  /* 0x0000000000007919 */ /* 0x000e620000002100 */
[----:B------:R-:W-:Y:S01]  /*0020*/  ULDC.64 UR4, c[0x0][0x208] ;  /* 0x0000820000047ab9 */ /* 0x000fe20000000a00 */
[----:B------:R-:W2:Y:S01]  /*0030*/  S2R R3, SR_CTAID.X ;  /* 0x0000000000037919 */ /* 0x000ea20000002500 */
[----:B------:R-:W-:Y:S01]  /*0040*/  CS2R R14, SRZ ;  /* 0x00000000000e7805 */ /* 0x000fe2000001ff00 */
[----:B------:R-:W-:Y:S01]  /*0050*/  ULDC.64 UR6, c[0x0][0x220] ;  /* 0x0000880000067ab9 */ /* 0x000fe20000000a00 */
[----:B-1----:R-:W-:-:S05]  /*0060*/  IMAD.SHL.U32 R0, R0, 0x2, RZ ;  /* 0x0000000200007824 */ /* 0x002fca00078e00ff */
[----:B------:R-:W-:-:S05]  /*0070*/  LOP3.LUT R0, R0, 0xfe, RZ, 0xc0, !PT ;  /* 0x000000fe00007812 */ /* 0x000fca00078ec0ff */
[----:B--2---:R-:W-:-:S04]  /*0080*/  IMAD R0, R3, 0x100, R0 ;  /* 0x0000010003007824 */ /* 0x004fc800078e0200 */
[C---:B------:R-:W-:Y:S01]  /*0090*/  IMAD.HI R2, R0.reuse, 0x2aaaaaab, RZ ;  /* 0x2aaaaaab00027827 */ /* 0x040fe200078e02ff */
[----:B------:R-:W-:-:S03]  /*00a0*/  ISETP.GE.AND P0, PT, R0, 0x1b00, PT ;  /* 0x00001b000000780c */ /* 0x000fc60003f06270 */
[----:B------:R-:W-:Y:S01]  /*00b0*/  IMAD.HI R6, R0, 0x38e38e39, RZ ;  /* 0x38e38e3900067827 */ /* 0x000fe200078e02ff */
[----:B------:R-:W-:-:S03]  /*00c0*/  SHF.R.U32.HI R3, RZ, 0x1f, R2 ;  /* 0x0000001fff037819 */ /* 0x000fc60000011602 */
[----:B------:R-:W-:Y:S01]  /*00d0*/  IMAD.HI R4, R0, 0x4bda12f7, RZ ;  /* 0x4bda12f700047827 */ /* 0x000fe200078e02ff */
[----:B------:R-:W-:Y:S02]  /*00e0*/  SHF.R.U32.HI R7, RZ, 0x1f, R6 ;  /* 0x0000001fff077819 */ /* 0x000fe40000011606 */
[----:B------:R-:W-:Y:S02]  /*00f0*/  LEA.HI.SX32 R5, R2, R3, 0x1b ;  /* 0x0000000302057211 */ /* 0x000fe400078fdaff */
[----:B------:R-:W-:Y:S02]  /*0100*/  SHF.R.U32.HI R3, RZ, 0x1f, R4 ;  /* 0x0000001fff037819 */ /* 0x000fe40000011604 */
[----:B------:R-:W-:Y:S01]  /*0110*/  LEA.HI.SX32 R6, R6, R7, 0x19 ;  /* 0x0000000706067211 */ /* 0x000fe200078fcaff */
[----:B------:R-:W-:Y:S01]  /*0120*/  IMAD.HI R9, R5, 0x55555556, RZ ;  /* 0x5555555605097827 */ /* 0x000fe200078e02ff */
[----:B------:R-:W-:Y:S02]  /*0130*/  LEA.HI.SX32 R7, R4, R3, 0x17 ;  /* 0x0000000304077211 */ /* 0x000fe400078fbaff */
[----:B------:R-:W1:Y:S01]  /*0140*/  LDC.64 R2, c[0x0][0x210] ;  /* 0x00008400ff027b82 */ /* 0x000e620000000a00 */
[----:B------:R-:W-:Y:S01]  /*0150*/  IMAD.HI R8, R6, 0x55555556, RZ ;  /* 0x5555555606087827 */ /* 0x000fe200078e02ff */
[----:B------:R-:W-:-:S03]  /*0160*/  LEA.HI R10, R9, R9, RZ, 0x1 ;  /* 0x00000009090a7211 */ /* 0x000fc600078f08ff */
[----:B------:R-:W-:Y:S01]  /*0170*/  IMAD R4, R5, -0xc0, R0 ;  /* 0xffffff4005047824 */ /* 0x000fe200078e0200 */
[----:B------:R-:W-:Y:S01]  /*0180*/  LEA.HI R9, R8, R8, RZ, 0x1 ;  /* 0x0000000808097211 */ /* 0x000fe200078f08ff */
[----:B------:R-:W-:Y:S02]  /*0190*/  IMAD R10, R10, -0x3, R5 ;  /* 0xfffffffd0a0a7824 */ /* 0x000fe400078e0205 */
[----:B------:R-:W-:Y:S02]  /*01a0*/  IMAD R7, R7, 0x24c0, R4 ;  /* 0x000024c007077824 */ /* 0x000fe400078e0204 */
[----:B------:R-:W-:Y:S01]  /*01b0*/  IMAD R5, R9, -0x3, R6 ;  /* 0xfffffffd09057824 */ /* 0x000fe200078e0206 */
[----:B------:R-:W-:Y:S01]  /*01c0*/  CS2R R8, SRZ ;  /* 0x0000000000087805 */ /* 0x000fe2000001ff00 */
[----:B------:R-:W-:Y:S01]  /*01d0*/  IMAD R10, R10, 0x180, R7 ;  /* 0x000001800a0a7824 */ /* 0x000fe200078e0207 */
[----:B------:R-:W-:-:S03]  /*01e0*/  CS2R R6, SRZ ;  /* 0x0000000000067805 */ /* 0x000fc6000001ff00 */
[----:B------:R-:W-:-:S04]  /*01f0*/  IMAD R5, R5, 0xa80, R10 ;  /* 0x00000a8005057824 */ /* 0x000fc800078e020a */
[C---:B------:R-:W-:Y:S02]  /*0200*/  VIADD R17, R5.reuse, 0xc0 ;  /* 0x000000c005117836 */ /* 0x040fe40000000000 */
[----:B-1----:R-:W-:-:S04]  /*0210*/  IMAD.WIDE R12, R5, 0x4, R2 ;  /* 0x00000004050c7825 */ /* 0x002fc800078e0202 */
[--C-:B------:R-:W-:Y:S01]  /*0220*/  IMAD.WIDE R16, R17, 0x4, R2.reuse ;  /* 0x0000000411107825 */ /* 0x100fe200078e0202 */
[----:B------:R1:W2:Y:S03]  /*0230*/  @!P0 LDG.E.64 R8, desc[UR4][R12.64] ;  /* 0x000000040c088981 */ /* 0x0002a6000c1e1b00 */
[----:B------:R-:W-:Y:S01]  /*0240*/  VIADD R19, R5, 0x180 ;  /* 0x0000018005137836 */ /* 0x000fe20000000000 */
[----:B------:R3:W2:Y:S01]  /*0250*/  @!P0 LDG.E.64 R6, desc[UR4][R16.64] ;  /* 0x0000000410068981 */ /* 0x0006a2000c1e1b00 */
[----:B------:R-:W-:Y:S02]  /*0260*/  CS2R R10, SRZ ;  /* 0x00000000000a7805 */ /* 0x000fe4000001ff00 */
[----:B------:R-:W-:-:S05]  /*0270*/  IMAD.WIDE R18, R19, 0x4, R2 ;  /* 0x0000000413127825 */ /* 0x000fca00078e0202 */
[----:B------:R-:W4:Y:S01]  /*0280*/  @!P0 LDG.E.64 R10, desc[UR4][R18.64] ;  /* 0x00000004120a8981 */ /* 0x000f22000c1e1b00 */
[----:B------:R-:W-:-:S04]  /*0290*/  VIADD R21, R5, 0x540 ;  /* 0x0000054005157836 */ /* 0x000fc80000000000 */
[----:B------:R-:W-:-:S05]  /*02a0*/  IMAD.WIDE R20, R21, 0x4, R2 ;  /* 0x0000000415147825 */ /* 0x000fca00078e0202 */
[----:B------:R-:W5:Y:S01]  /*02b0*/  @!P0 LDG.E.64 R14, desc[UR4][R20.64] ;  /* 0x00000004140e8981 */ /* 0x000f62000c1e1b00 */
[----:B------:R-:W-:Y:S01]  /*02c0*/  VIADD R23, R5, 0x600 ;  /* 0x0000060005177836 */ /* 0x000fe20000000000 */
[----:B-1----:R-:W-:-:S03]  /*02d0*/  CS2R R12, SRZ ;  /* 0x00000000000c7805 */ /* 0x002fc6000001ff00 */
[----:B---3--:R-:W-:-:S05]  /*02e0*/  IMAD.WIDE R16, R23, 0x4, R2 ;  /* 0x0000000417107825 */ /* 0x008fca00078e0202 */
[----:B------:R1:W3:Y:S01]  /*02f0*/  @!P0 LDG.E.64 R12, desc[UR4][R16.64] ;  /* 0x00000004100c8981 */ /* 0x0002e2000c1e1b00 */
[C---:B--2---:R-:W-:Y:S02]  /*0300*/  FSETP.GT.AND P6, PT, R6.reuse, R8, PT ;  /* 0x000000080600720b */ /* 0x044fe40003fc4000 */
[C---:B------:R-:W-:Y:S02]  /*0310*/  FSETP.GT.AND P1, PT, R7.reuse, R9, PT ;  /* 0x000000090700720b */ /* 0x040fe40003f24000 */
[----:B------:R-:W-:Y:S02]  /*0320*/  FSETP.NAN.AND P3, PT, R6, R6, PT ;  /* 0x000000060600720b */ /* 0x000fe40003f68000 */
[----:B------:R-:W-:Y:S02]  /*0330*/  FSETP.NAN.AND P4, PT, R7, R7, PT ;  /* 0x000000070700720b */ /* 0x000fe40003f88000 */
[----:B----4-:R-:W-:Y:S02]  /*0340*/  FSETP.NAN.AND P2, PT, R10, R10, PT ;  /* 0x0000000a0a00720b */ /* 0x010fe40003f48000 */
[----:B------:R-:W-:-:S03]  /*0350*/  SEL R4, RZ, 0x1, !P1 ;  /* 0x00000001ff047807 */ /* 0x000fc60004800000 */
[----:B------:R-:W-:Y:S02]  /*0360*/  @!P6 SEL R6, R6, R8, P3 ;  /* 0x000000080606e207 */ /* 0x000fe40001800000 */
[----:B------:R-:W-:Y:S02]  /*0370*/  FSETP.NAN.AND P3, PT, R11, R11, PT ;  /* 0x0000000b0b00720b */ /* 0x000fe40003f68000 */
[----:B------:R-:W-:Y:S02]  /*0380*/  FSETP.GEU.AND P5, PT, R6, R10, PT ;  /* 0x0000000a0600720b */ /* 0x000fe40003fae000 */
[----:B------:R-:W-:Y:S02]  /*0390*/  @!P1 SEL R7, R7, R9, P4 ;  /* 0x0000000907079207 */ /* 0x000fe40002000000 */
[----:B------:R-:W-:Y:S02]  /*03a0*/  CS2R R8, SRZ ;  /* 0x0000000000087805 */ /* 0x000fe4000001ff00 */
[----:B------:R-:W-:-:S02]  /*03b0*/  @!P2 SEL R10, R10, R6, !P5 ;  /* 0x000000060a0aa207 */ /* 0x000fc40006800000 */
[----:B-----5:R-:W-:Y:S02]  /*03c0*/  FSETP.NAN.AND P2, PT, R15, R15, PT ;  /* 0x0000000f0f00720b */ /* 0x020fe40003f48000 */
[----:B------:R-:W-:Y:S02]  /*03d0*/  FSETP.GEU.AND P4, PT, R7, R11, PT ;  /* 0x0000000b0700720b */ /* 0x000fe40003f8e000 */
[----:B------:R-:W-:Y:S02]  /*03e0*/  FSETP.NAN.AND P1, PT, R14, R14, PT ;  /* 0x0000000e0e00720b */ /* 0x000fe40003f28000 */
[----:B------:R-:W-:Y:S02]  /*03f0*/  @!P3 SEL R11, R11, R7, !P4 ;  /* 0x000000070b0bb207 */ /* 0x000fe40006000000 */
[----:B-1----:R-:W-:Y:S02]  /*0400*/  P2R R16, PR, RZ, 0x20 ;  /* 0x00000020ff107803 */ /* 0x002fe40000000000 */
[----:B------:R-:W-:-:S02]  /*0410*/  FSETP.GEU.AND P5, PT, R11, R15, PT ;  /* 0x0000000f0b00720b */ /* 0x000fc40003fae000 */
[----:B------:R-:W-:Y:S02]  /*0420*/  FSETP.GEU.AND P3, PT, R10, R14, PT ;  /* 0x0000000e0a00720b */ /* 0x000fe40003f6e000 */
[----:B------:R-:W-:Y:S01]  /*0430*/  @!P2 SEL R15, R15, R11, !P5 ;  /* 0x0000000b0f0fa207 */ /* 0x000fe20006800000 */
[----:B------:R-:W-:Y:S01]  /*0440*/  VIADD R11, R5, 0x6c0 ;  /* 0x000006c0050b7836 */ /* 0x000fe20000000000 */
[----:B------:R-:W-:Y:S02]  /*0450*/  P2R R6, PR, RZ, 0x8 ;  /* 0x00000008ff067803 */ /* 0x000fe40000000000 */
[----:B------:R-:W-:Y:S01]  /*0460*/  @!P1 SEL R14, R14, R10, !P3 ;  /* 0x0000000a0e0e9207 */ /* 0x000fe20005800000 */
[----:B------:R-:W-:Y:S01]  /*0470*/  IMAD.WIDE R10, R11, 0x4, R2 ;  /* 0x000000040b0a7825 */ /* 0x000fe200078e0202 */
[-C--:B---3--:R-:W-:Y:S02]  /*0480*/  FSETP.NAN.AND P1, PT, R12, R12.reuse, PT ;  /* 0x0000000c0c00720b */ /* 0x088fe40003f28000 */
[----:B------:R-:W-:-:S02]  /*0490*/  FSETP.GEU.AND P3, PT, R14, R12, PT ;  /* 0x0000000c0e00720b */ /* 0x000fc40003f6e000 */
[----:B------:R-:W2:Y:S01]  /*04a0*/  @!P0 LDG.E.64 R8, desc[UR4][R10.64] ;  /* 0x000000040a088981 */ /* 0x000ea2000c1e1b00 */
[-C--:B------:R-:W-:Y:S02]  /*04b0*/  FSETP.GEU.AND P2, PT, R15, R13.reuse, PT ;  /* 0x0000000d0f00720b */ /* 0x080fe40003f4e000 */
[----:B------:R-:W-:Y:S02]  /*04c0*/  P2R R17, PR, RZ, 0x8 ;  /* 0x00000008ff117803 */ /* 0x000fe40000000000 */
[----:B------:R-:W-:Y:S02]  /*04d0*/  P2R R18, PR, RZ, 0x4 ;  /* 0x00000004ff127803 */ /* 0x000fe40000000000 */
[----:B------:R-:W-:Y:S02]  /*04e0*/  P2R R7, PR, RZ, 0x20 ;  /* 0x00000020ff077803 */ /* 0x000fe40000000000 */
[----:B------:R-:W-:Y:S02]  /*04f0*/  @!P1 SEL R12, R12, R14, !P3 ;  /* 0x0000000e0c0c9207 */ /* 0x000fe40005800000 */
[----:B------:R-:W-:-:S02]  /*0500*/  FSETP.NAN.AND P1, PT, R13, R13, PT ;  /* 0x0000000d0d00720b */ /* 0x000fc40003f28000 */
[----:B------:R-:W-:-:S04]  /*0510*/  ISETP.NE.AND P3, PT, R6, RZ, PT ;  /* 0x000000ff0600720c */ /* 0x000fc80003f65270 */
[----:B------:R-:W-:Y:S02]  /*0520*/  P2R R14, PR, RZ, 0x8 ;  /* 0x00000008ff0e7803 */ /* 0x000fe40000000000 */
[----:B------:R-:W-:-:S05]  /*0530*/  ISETP.NE.AND P3, PT, R7, RZ, PT ;  /* 0x000000ff0700720c */ /* 0x000fca0003f65270 */
[----:B------:R-:W-:Y:S02]  /*0540*/  @!P1 SEL R13, R13, R15, !P2 ;  /* 0x0000000f0d0d9207 */ /* 0x000fe40005000000 */
[----:B------:R-:W-:Y:S02]  /*0550*/  CS2R R6, SRZ ;  /* 0x0000000000067805 */ /* 0x000fe4000001ff00 */
[-C--:B--2---:R-:W-:Y:S02]  /*0560*/  FSETP.NAN.AND P1, PT, R9, R9.reuse, PT ;  /* 0x000000090900720b */ /* 0x084fe40003f28000 */
[----:B------:R-:W-:-:S11]  /*0570*/  FSETP.GEU.AND P2, PT, R13, R9, PT ;  /* 0x000000090d00720b */ /* 0x000fd60003f4e000 */
[----:B------:R-:W-:Y:S01]  /*0580*/  @!P1 SEL R9, R9, R13, !P2 ;  /* 0x0000000d09099207 */ /* 0x000fe20005000000 */
[----:B------:R-:W-:-:S04]  /*0590*/  VIADD R13, R5, 0xa80 ;  /* 0x00000a80050d7836 */ /* 0x000fc80000000000 */
[----:B------:R-:W-:-:S05]  /*05a0*/  IMAD.WIDE R10, R13, 0x4, R2 ;  /* 0x000000040d0a7825 */ /* 0x000fca00078e0202 */
[----:B------:R1:W2:Y:S01]  /*05b0*/  @!P0 LDG.E.64 R6, desc[UR4][R10.64] ;  /* 0x000000040a068981 */ /* 0x0002a2000c1e1b00 */
[-C--:B------:R-:W-:Y:S02]  /*05c0*/  FSETP.NAN.AND P5, PT, R8, R8.reuse, PT ;  /* 0x000000080800720b */ /* 0x080fe40003fa8000 */
[----:B------:R-:W-:-:S11]  /*05d0*/  FSETP.GEU.AND P1, PT, R12, R8, PT ;  /* 0x000000080c00720b */ /* 0x000fd60003f2e000 */
[----:B------:R-:W-:Y:S02]  /*05e0*/  @!P5 SEL R8, R8, R12, !P1 ;  /* 0x0000000c0808d207 */ /* 0x000fe40004800000 */
[----:B------:R-:W-:Y:S02]  /*05f0*/  SEL R12, RZ, 0x1, !P6 ;  /* 0x00000001ff0c7807 */ /* 0x000fe40007000000 */
[----:B------:R-:W-:Y:S01]  /*0600*/  SEL R4, R4, 0x2, P4 ;  /* 0x0000000204047807 */ /* 0x000fe20002000000 */
[----:B-1----:R-:W-:-:S04]  /*0610*/  VIADD R11, R5, 0xb40 ;  /* 0x00000b40050b7836 */ /* 0x002fc80000000000 */
[----:B------:R-:W-:Y:S01]  /*0620*/  IMAD.WIDE R10, R11, 0x4, R2 ;  /* 0x000000040b0a7825 */ /* 0x000fe200078e0202 */
[----:B------:R-:W-:-:S03]  /*0630*/  SEL R13, R4, 0x3, P3 ;  /* 0x00000003040d7807 */ /* 0x000fc60001800000 */
[----:B------:R-:W-:-:S04]  /*0640*/  VIADD R5, R5, 0xc00 ;  /* 0x00000c0005057836 */ /* 0x000fc80000000000 */
[----:B------:R-:W-:Y:S01]  /*0650*/  IMAD.WIDE R4, R5, 0x4, R2 ;  /* 0x0000000405047825 */ /* 0x000fe200078e0202 */
[----:B------:R-:W-:-:S06]  /*0660*/  CS2R R2, SRZ ;  /* 0x0000000000027805 */ /* 0x000fcc000001ff00 */
[----:B------:R-:W3:Y:S01]  /*0670*/  @!P0 LDG.E.64 R2, desc[UR4][R4.64] ;  /* 0x0000000404028981 */ /* 0x000ee2000c1e1b00 */
[-C--:B--2---:R-:W-:Y:S02]  /*0680*/  FSETP.NAN.AND P5, PT, R6, R6.reuse, PT ;  /* 0x000000060600720b */ /* 0x084fe40003fa8000 */
[----:B------:R-:W-:Y:S02]  /*0690*/  FSETP.GEU.AND P6, PT, R8, R6, PT ;  /* 0x000000060800720b */ /* 0x000fe40003fce000 */
[----:B------:R-:W-:-:S09]  /*06a0*/  FSETP.NAN.AND P4, PT, R7, R7, PT ;  /* 0x000000070700720b */ /* 0x000fd20003f88000 */
[----:B------:R-:W-:Y:S02]  /*06b0*/  @!P5 SEL R6, R6, R8, !P6 ;  /* 0x000000080606d207 */ /* 0x000fe40007000000 */
[----:B------:R-:W-:-:S04]  /*06c0*/  ISETP.NE.AND P5, PT, R16, RZ, PT ;  /* 0x000000ff1000720c */ /* 0x000fc80003fa5270 */
[----:B------:R-:W-:Y:S02]  /*06d0*/  SEL R12, R12, 0x2, P5 ;  /* 0x000000020c0c7807 */ /* 0x000fe40002800000 */
[----:B------:R-:W-:-:S04]  /*06e0*/  FSETP.GEU.AND P5, PT, R9, R7, PT ;  /* 0x000000070900720b */ /* 0x000fc80003fae000 */
[----:B------:R-:W-:Y:S02]  /*06f0*/  @!P4 SEL R7, R7, R9, !P5 ;  /* 0x000000090707c207 */ /* 0x000fe40006800000 */
[----:B------:R-:W-:-:S06]  /*0700*/  CS2R R8, SRZ ;  /* 0x0000000000087805 */ /* 0x000fcc000001ff00 */
[----:B------:R1:W2:Y:S01]  /*0710*/  @!P0 LDG.E.64 R8, desc[UR4][R10.64] ;  /* 0x000000040a088981 */ /* 0x0002a2000c1e1b00 */
[----:B------:R-:W-:-:S04]  /*0720*/  ISETP.NE.AND P3, PT, R14, RZ, PT ;  /* 0x000000ff0e00720c */ /* 0x000fc80003f65270 */
[----:B------:R-:W-:Y:S02]  /*0730*/  SEL R12, R12, 0x3, P3 ;  /* 0x000000030c0c7807 */ /* 0x000fe40001800000 */
[----:B------:R-:W-:Y:S02]  /*0740*/  ISETP.NE.AND P3, PT, R17, RZ, PT ;  /* 0x000000ff1100720c */ /* 0x000fe40003f65270 */
[----:B------:R-:W-:Y:S01]  /*0750*/  ISETP.NE.AND P4, PT, R18, RZ, PT ;  /* 0x000000ff1200720c */ /* 0x000fe20003f85270 */
[----:B-1----:R-:W1:Y:S01]  /*0760*/  LDC.64 R10, c[0x0][0x218] ;  /* 0x00008600ff0a7b82 */ /* 0x002e620000000a00 */
[----:B------:R-:W-:Y:S02]  /*0770*/  SEL R12, R12, 0x4, P3 ;  /* 0x000000040c0c7807 */ /* 0x000fe40001800000 */
[----:B------:R-:W-:Y:S02]  /*0780*/  SEL R13, R13, 0x4, P4 ;  /* 0x000000040d0d7807 */ /* 0x000fe40002000000 */
[----:B------:R-:W-:-:S02]  /*0790*/  SEL R12, R12, 0x5, P1 ;  /* 0x000000050c0c7807 */ /* 0x000fc40000800000 */
[----:B------:R-:W-:Y:S02]  /*07a0*/  SEL R13, R13, 0x5, P2 ;  /* 0x000000050d0d7807 */ /* 0x000fe40001000000 */
[----:B---3--:R-:W-:Y:S02]  /*07b0*/  FSETP.NAN.AND P2, PT, R2, R2, PT ;  /* 0x000000020200720b */ /* 0x008fe40003f48000 */
[----:B------:R-:W-:Y:S02]  /*07c0*/  SEL R12, R12, 0x6, P6 ;  /* 0x000000060c0c7807 */ /* 0x000fe40003000000 */
[----:B------:R-:W-:Y:S02]  /*07d0*/  FSETP.NAN.AND P6, PT, R3, R3, PT ;  /* 0x000000030300720b */ /* 0x000fe40003fc8000 */
[----:B------:R-:W-:Y:S01]  /*07e0*/  SEL R13, R13, 0x6, P5 ;  /* 0x000000060d0d7807 */ /* 0x000fe20002800000 */
[----:B-1----:R-:W-:Y:S01]  /*07f0*/  IMAD.WIDE R4, R0, 0x4, R10 ;  /* 0x0000000400047825 */ /* 0x002fe200078e020a */
[----:B--2---:R-:W-:-:S02]  /*0800*/  FSETP.NAN.AND P3, PT, R8, R8, PT ;  /* 0x000000080800720b */ /* 0x004fc40003f68000 */
[----:B------:R-:W-:Y:S02]  /*0810*/  FSETP.NAN.AND P4, PT, R9, R9, PT ;  /* 0x000000090900720b */ /* 0x000fe40003f88000 */
[----:B------:R-:W-:-:S09]  /*0820*/  FSETP.GEU.AND P1, PT, R6, R8, PT ;  /* 0x000000080600720b */ /* 0x000fd20003f2e000 */
[----:B------:R-:W-:Y:S02]  /*0830*/  @!P3 SEL R8, R8, R6, !P1 ;  /* 0x000000060808b207 */ /* 0x000fe40004800000 */
[----:B------:R-:W-:Y:S02]  /*0840*/  FSETP.GEU.AND P3, PT, R7, R9, PT ;  /* 0x000000090700720b */ /* 0x000fe40003f6e000 */
[----:B------:R-:W-:Y:S02]  /*0850*/  FSETP.GEU.AND P5, PT, R8, R2, PT ;  /* 0x000000020800720b */ /* 0x000fe40003fae000 */
[----:B------:R-:W-:Y:S02]  /*0860*/  @!P4 SEL R9, R9, R7, !P3 ;  /* 0x000000070909c207 */ /* 0x000fe40005800000 */
[----:B------:R-:W-:Y:S02]  /*0870*/  SEL R12, R12, 0x7, P1 ;  /* 0x000000070c0c7807 */ /* 0x000fe40000800000 */
[----:B------:R-:W-:-:S02]  /*0880*/  FSETP.GEU.AND P4, PT, R9, R3, PT ;  /* 0x000000030900720b */ /* 0x000fc40003f8e000 */
[----:B------:R-:W-:Y:S02]  /*0890*/  @!P2 SEL R2, R2, R8, !P5 ;  /* 0x000000080202a207 */ /* 0x000fe40006800000 */
[----:B------:R-:W-:Y:S02]  /*08a0*/  SEL R13, R13, 0x7, P3 ;  /* 0x000000070d0d7807 */ /* 0x000fe40001800000 */
[----:B------:R-:W-:Y:S02]  /*08b0*/  SEL R8, R12, 0x8, P5 ;  /* 0x000000080c087807 */ /* 0x000fe40002800000 */
[----:B------:R-:W-:Y:S02]  /*08c0*/  @!P6 SEL R3, R3, R9, !P4 ;  /* 0x000000090303e207 */ /* 0x000fe40006000000 */
[----:B------:R-:W-:Y:S02]  /*08d0*/  IADD3 R6, P1, R0, UR6, RZ ;  /* 0x0000000600067c10 */ /* 0x000fe4000ff3e0ff */
[----:B------:R-:W-:-:S02]  /*08e0*/  SEL R13, R13, 0x8, P4 ;  /* 0x000000080d0d7807 */ /* 0x000fc40002000000 */
[----:B------:R-:W-:Y:S01]  /*08f0*/  LOP3.LUT R8, R8, 0xff, RZ, 0xc0, !PT ;  /* 0x000000ff08087812 */ /* 0x000fe200078ec0ff */
[----:B------:R1:W-:Y:S01]  /*0900*/  @!P0 STG.E.64 desc[UR4][R4.64], R2 ;  /* 0x0000000204008986 */ /* 0x0003e2000c101b04 */
[----:B------:R-:W-:-:S03]  /*0910*/  LEA.HI.X.SX32 R7, R0, UR7, 0x1, P1 ;  /* 0x0000000700077c11 */ /* 0x000fc600088f0eff */
[----:B------:R-:W-:Y:S01]  /*0920*/  IMAD R13, R13, 0x100, R8 ;  /* 0x000001000d0d7824 */ /* 0x000fe200078e0208 */
[----:B------:R-:W-:Y:S06]  /*0930*/  @P0 EXIT ;  /* 0x000000000000094d */ /* 0x000fec0003800000 */
[----:B------:R-:W-:Y:S01]  /*0940*/  STG.E.U16 desc[UR4][R6.64], R13 ;  /* 0x0000000d06007986 */ /* 0x000fe2000c101504 */
[----:B------:R-:W-:Y:S05]  /*0950*/  EXIT ;  /* 0x000000000000794d */ /* 0x000fea0003800000 */
.L_x_0:
[----:B------:R-:W-:-:S00]  /*0960*/  BRA `(.L_x_0) ;  /* 0xfffffffc00fc7947 */ /* 0x000fc0000383ffff */
[----:B------:R-:W-:-:S00]  /*0970*/  NOP ;  /* 0x0000000000007918 */ /* 0x000fc00000000000 */
        /* <DEDUP_REMOVED lines=8> */
.L_x_1:


//--------------------- .nv.constant0.triton_poi_fused_max_pool2d_with_indices_9 --------------------------
	.section	.nv.constant0.triton_poi_fused_max_pool2d_with_indices_9,"a",@progbits
	.sectionflags	@""
	.align	4
.nv.constant0.triton_poi_fused_max_pool2d_with_indices_9:
	.zero		556
